//
// Generated by NVIDIA NVVM Compiler
//
// Compiler Build ID: CL-36424714
// Cuda compilation tools, release 13.0, V13.0.88
// Based on NVVM 20.0.0
//

.version 9.0
.target sm_100
.address_size 64

	// .globl	_Z9vectorAddPKfS0_Pfi
.extern .func  (.param .b32 func_retval0) vprintf
(
	.param .b64 vprintf_param_0,
	.param .b64 vprintf_param_1
)
;
.global .align 1 .b8 $str[4] = {37, 100, 32};

.visible .entry _Z9vectorAddPKfS0_Pfi(
	.param .u64 .ptr .align 1 _Z9vectorAddPKfS0_Pfi_param_0,
	.param .u64 .ptr .align 1 _Z9vectorAddPKfS0_Pfi_param_1,
	.param .u64 .ptr .align 1 _Z9vectorAddPKfS0_Pfi_param_2,
	.param .u32 _Z9vectorAddPKfS0_Pfi_param_3
)
{
	.local .align 8 .b8 	__local_depot0[8];
	.reg .b64 	%SP;
	.reg .b64 	%SPL;
	.reg .pred 	%p<2>;
	.reg .b32 	%r<8>;
	.reg .b32 	%f<7>;
	.reg .b64 	%rd<17>;
	.reg .b64 	%fd<2>;

	mov.u64 	%SPL, __local_depot0;
	cvta.local.u64 	%SP, %SPL;
	ld.param.u64 	%rd2, [_Z9vectorAddPKfS0_Pfi_param_0];
	ld.param.u64 	%rd3, [_Z9vectorAddPKfS0_Pfi_param_1];
	ld.param.u64 	%rd4, [_Z9vectorAddPKfS0_Pfi_param_2];
	ld.param.u32 	%r2, [_Z9vectorAddPKfS0_Pfi_param_3];
	cvta.to.global.u64 	%rd1, %rd4;
	mov.u32 	%r3, %ctaid.x;
	mov.u32 	%r4, %ntid.x;
	mov.u32 	%r5, %tid.x;
	mad.lo.s32 	%r1, %r3, %r4, %r5;
	setp.lt.s32 	%p1, %r1, %r2;
	@%p1 bra 	$L__BB0_2;
	mul.wide.s32 	%rd5, %r1, 4;
	add.s64 	%rd6, %rd1, %rd5;
	ld.global.f32 	%f6, [%rd6];
	bra.uni 	$L__BB0_3;
$L__BB0_2:
	cvta.to.global.u64 	%rd7, %rd2;
	cvta.to.global.u64 	%rd8, %rd3;
	mul.wide.s32 	%rd9, %r1, 4;
	add.s64 	%rd10, %rd7, %rd9;
	ld.global.f32 	%f4, [%rd10];
	add.s64 	%rd11, %rd8, %rd9;
	ld.global.f32 	%f5, [%rd11];
	add.f32 	%f6, %f4, %f5;
	add.s64 	%rd12, %rd1, %rd9;
	st.global.f32 	[%rd12], %f6;
$L__BB0_3:
	add.u64 	%rd13, %SP, 0;
	add.u64 	%rd14, %SPL, 0;
	cvt.f64.f32 	%fd1, %f6;
	st.local.f64 	[%rd14], %fd1;
	mov.u64 	%rd15, $str;
	cvta.global.u64 	%rd16, %rd15;
	{ // callseq 0, 0
	.param .b64 param0;
	st.param.b64 	[param0], %rd16;
	.param .b64 param1;
	st.param.b64 	[param1], %rd13;
	.param .b32 retval0;
	call.uni (retval0), 
	vprintf, 
	(
	param0, 
	param1
	);
	ld.param.b32 	%r6, [retval0];
	} // callseq 0
	ret;

}


// ===== COMPILED SASS (sm_100) =====

	.target	sm_100

	.elftype	@"ET_EXEC"


//--------------------- .note.nv.tkinfo           --------------------------
	.section	.note.nv.tkinfo,"",@"SHT_NOTE"
	.sectionflags	@"SHF_NOTE_NV_TKINFO"
	.tkinfo
        /*0018*/ 	.word	0x00000002
        /*0030*/ 	.string	""
        /*0030*/ 	.string	"ptxas"
        /*0030*/ 	.string	"Cuda compilation tools, release 13.0, V13.0.88"
        /*0030*/ 	.string	"Build cuda_13.0.r13.0/compiler.36424714_0"
        /*0030*/ 	.string	"-arch sm_100 -m 64 "



//--------------------- .note.nv.cuinfo           --------------------------
	.section	.note.nv.cuinfo,"",@"SHT_NOTE"
	.sectionflags	@"SHF_NOTE_NV_CUINFO"
        /*0018*/ 	.short	0x0002
        /*001a*/ 	.short	0x0064
        /*001c*/ 	.short	0x0082
	.zero		2


//--------------------- .nv.info                  --------------------------
	.section	.nv.info,"",@"SHT_CUDA_INFO"
	.align	4


	//----- nvinfo : EIATTR_REGCOUNT
	.align		4
        /*0000*/ 	.byte	0x04, 0x2f
        /*0002*/ 	.short	(.L_2 - .L_1)
	.align		4
.L_1:
        /*0004*/ 	.word	index@(_Z9vectorAddPKfS0_Pfi)
        /*0008*/ 	.word	0x00000018


	//----- nvinfo : EIATTR_FRAME_SIZE
	.align		4
.L_2:
        /*000c*/ 	.byte	0x04, 0x11
        /*000e*/ 	.short	(.L_4 - .L_3)
	.align		4
.L_3:
        /*0010*/ 	.word	index@(_Z9vectorAddPKfS0_Pfi)
        /*0014*/ 	.word	0x00000008


	//----- nvinfo : EIATTR_MIN_STACK_SIZE
	.align		4
.L_4:
        /*0018*/ 	.byte	0x04, 0x12
        /*001a*/ 	.short	(.L_6 - .L_5)
	.align		4
.L_5:
        /*001c*/ 	.word	index@(_Z9vectorAddPKfS0_Pfi)
        /*0020*/ 	.word	0x00000008
.L_6:


//--------------------- .nv.compat                --------------------------
	.section	.nv.compat,"",@"SHT_CUDA_COMPAT_INFO"
	.align	4
        /*0000*/ 	.byte	0x02, 0x09, 0x00, 0x00, 0x02, 0x02, 0x01, 0x00, 0x02, 0x05, 0x05, 0x00, 0x03, 0x07, 0x01, 0x01
        /*0010*/ 	.byte	0x02, 0x03, 0x00, 0x00, 0x02, 0x06, 0x01, 0x00, 0x04, 0x0b, 0x08, 0x00, 0x09, 0x00, 0x00, 0x00
        /*0020*/ 	.byte	0x00, 0x00, 0x00, 0x00


//--------------------- .nv.info._Z9vectorAddPKfS0_Pfi --------------------------
	.section	.nv.info._Z9vectorAddPKfS0_Pfi,"",@"SHT_CUDA_INFO"
	.sectionflags	@""
	.align	4


	//----- nvinfo : EIATTR_CUDA_API_VERSION
	.align		4
        /*0000*/ 	.byte	0x04, 0x37
        /*0002*/ 	.short	(.L_8 - .L_7)
.L_7:
        /*0004*/ 	.word	0x00000082


	//----- nvinfo : EIATTR_KPARAM_INFO
	.align		4
.L_8:
        /*0008*/ 	.byte	0x04, 0x17
        /*000a*/ 	.short	(.L_10 - .L_9)
.L_9:
        /*000c*/ 	.word	0x00000000
        /*0010*/ 	.short	0x0003
        /*0012*/ 	.short	0x0018
        /*0014*/ 	.byte	0x00, 0xf0, 0x11, 0x00


	//----- nvinfo : EIATTR_KPARAM_INFO
	.align		4
.L_10:
        /*0018*/ 	.byte	0x04, 0x17
        /*001a*/ 	.short	(.L_12 - .L_11)
.L_11:
        /*001c*/ 	.word	0x00000000
        /*0020*/ 	.short	0x0002
        /*0022*/ 	.short	0x0010
        /*0024*/ 	.byte	0x00, 0xf5, 0x21, 0x00


	//----- nvinfo : EIATTR_KPARAM_INFO
	.align		4
.L_12:
        /*0028*/ 	.byte	0x04, 0x17
        /*002a*/ 	.short	(.L_14 - .L_13)
.L_13:
        /*002c*/ 	.word	0x00000000
        /*0030*/ 	.short	0x0001
        /*0032*/ 	.short	0x0008
        /*0034*/ 	.byte	0x00, 0xf5, 0x21, 0x00


	//----- nvinfo : EIATTR_KPARAM_INFO
	.align		4
.L_14:
        /*0038*/ 	.byte	0x04, 0x17
        /*003a*/ 	.short	(.L_16 - .L_15)
.L_15:
        /*003c*/ 	.word	0x00000000
        /*0040*/ 	.short	0x0000
        /*0042*/ 	.short	0x0000
        /*0044*/ 	.byte	0x00, 0xf5, 0x21, 0x00


	//----- nvinfo : EIATTR_SPARSE_MMA_MASK
	.align		4
.L_16:
        /*0048*/ 	.byte	0x03, 0x50
        /*004a*/ 	.short	0x0000


	//----- nvinfo : EIATTR_MAXREG_COUNT
	.align		4
        /*004c*/ 	.byte	0x03, 0x1b
        /*004e*/ 	.short	0x00ff


	//----- nvinfo : EIATTR_EXTERNS
	.align		4
        /*0050*/ 	.byte	0x04, 0x0f
        /*0052*/ 	.short	(.L_18 - .L_17)


	//   ....[0]....
	.align		4
.L_17:
        /*0054*/ 	.word	index@(vprintf)


	//----- nvinfo : EIATTR_MERCURY_ISA_VERSION
	.align		4
.L_18:
        /*0058*/ 	.byte	0x03, 0x5f
        /*005a*/ 	.short	0x0101


	//----- nvinfo : EIATTR_VRC_CTA_INIT_COUNT
	.align		4
        /*005c*/ 	.byte	0x02, 0x4a
	.zero		1
	.zero		1


	//----- nvinfo : EIATTR_SYSCALL_OFFSETS
	.align		4
        /*0060*/ 	.byte	0x04, 0x46
        /*0062*/ 	.short	(.L_20 - .L_19)


	//   ....[0]....
.L_19:
        /*0064*/ 	.word	0x00000200


	//----- nvinfo : EIATTR_EXIT_INSTR_OFFSETS
	.align		4
.L_20:
        /*0068*/ 	.byte	0x04, 0x1c
        /*006a*/ 	.short	(.L_22 - .L_21)


	//   ....[0]....
.L_21:
        /*006c*/ 	.word	0x00000210


	//----- nvinfo : EIATTR_CBANK_PARAM_SIZE
	.align		4
.L_22:
        /*0070*/ 	.byte	0x03, 0x19
        /*0072*/ 	.short	0x001c


	//----- nvinfo : EIATTR_PARAM_CBANK
	.align		4
        /*0074*/ 	.byte	0x04, 0x0a
        /*0076*/ 	.short	(.L_24 - .L_23)
	.align		4
.L_23:
        /*0078*/ 	.word	index@(.nv.constant0._Z9vectorAddPKfS0_Pfi)
        /*007c*/ 	.short	0x0380
        /*007e*/ 	.short	0x001c


	//----- nvinfo : EIATTR_SW_WAR
	.align		4
.L_24:
        /*0080*/ 	.byte	0x04, 0x36
        /*0082*/ 	.short	(.L_26 - .L_25)
.L_25:
        /*0084*/ 	.word	0x00000008
.L_26:


//--------------------- .nv.callgraph             --------------------------
	.section	.nv.callgraph,"",@"SHT_CUDA_CALLGRAPH"
	.align	4
	.sectionentsize	8
	.align		4
        /*0000*/ 	.word	0x00000000
	.align		4
        /*0004*/ 	.word	0xffffffff
	.align		4
        /*0008*/ 	.word	index@(_Z9vectorAddPKfS0_Pfi)
	.align		4
        /*000c*/ 	.word	index@(vprintf)
	.align		4
        /*0010*/ 	.word	0x00000000
	.align		4
        /*0014*/ 	.word	0xfffffffe
	.align		4
        /*0018*/ 	.word	0x00000000
	.align		4
        /*001c*/ 	.word	0xfffffffd
	.align		4
        /*0020*/ 	.word	0x00000000
	.align		4
        /*0024*/ 	.word	0xfffffffc


//--------------------- .nv.constant4             --------------------------
	.section	.nv.constant4,"a",@progbits
	.align	8
	.align		8
.nv.constant4:
        /*0000*/ 	.dword	vprintf
	.align		8
        /*0008*/ 	.dword	$str


//--------------------- .text._Z9vectorAddPKfS0_Pfi --------------------------
	.section	.text._Z9vectorAddPKfS0_Pfi,"ax",@progbits
	.align	128
        .global         _Z9vectorAddPKfS0_Pfi
        .type           _Z9vectorAddPKfS0_Pfi,@function
        .size           _Z9vectorAddPKfS0_Pfi,(.L_x_2 - _Z9vectorAddPKfS0_Pfi)
        .other          _Z9vectorAddPKfS0_Pfi,@"STO_CUDA_ENTRY STV_DEFAULT"
_Z9vectorAddPKfS0_Pfi:
.text._Z9vectorAddPKfS0_Pfi:
[----:B------:R-:W0:Y:S01]  /*0000*/  LDC R1, c[0x0][0x37c] ;  /* 0x0000df00ff017b82 */ /* 0x000e220000000800 */
[----:B------:R-:W1:Y:S01]  /*0010*/  S2R R0, SR_TID.X ;  /* 0x0000000000007919 */ /* 0x000e620000002100 */
[----:B------:R-:W2:Y:S06]  /*0020*/  LDCU UR7, c[0x0][0x2fc] ;  /* 0x00005f80ff0777ac */ /* 0x000eac0008000800 */
[----:B------:R-:W1:Y:S01]  /*0030*/  S2UR UR4, SR_CTAID.X ;  /* 0x00000000000479c3 */ /* 0x000e620000002500 */
[----:B0-----:R-:W-:Y:S01]  /*0040*/  IADD3 R1, PT, PT, R1, -0x8, RZ ;  /* 0xfffffff801017810 */ /* 0x001fe20007ffe0ff */
[----:B------:R-:W0:Y:S01]  /*0050*/  LDCU UR6, c[0x0][0x398] ;  /* 0x00007300ff0677ac */ /* 0x000e220008000800 */
[----:B------:R-:W3:Y:S05]  /*0060*/  LDCU.64 UR8, c[0x4][0x8] ;  /* 0x01000100ff0877ac */ /* 0x000eea0008000a00 */
[----:B------:R-:W1:Y:S08]  /*0070*/  LDC R7, c[0x0][0x360] ;  /* 0x0000d800ff077b82 */ /* 0x000e700000000800 */
[----:B------:R-:W4:Y:S08]  /*0080*/  LDC.64 R4, c[0x0][0x380] ;  /* 0x0000e000ff047b82 */ /* 0x000f300000000a00 */
[----:B------:R-:W5:Y:S08]  /*0090*/  LDC.64 R10, c[0x0][0x388] ;  /* 0x0000e200ff0a7b82 */ /* 0x000f700000000a00 */
[----:B------:R-:W2:Y:S01]  /*00a0*/  LDC.64 R2, c[0x0][0x390] ;  /* 0x0000e400ff027b82 */ /* 0x000ea20000000a00 */
[----:B-1----:R-:W-:Y:S01]  /*00b0*/  IMAD R7, R7, UR4, R0 ;  /* 0x0000000407077c24 */ /* 0x002fe2000f8e0200 */
[----:B------:R-:W1:Y:S04]  /*00c0*/  LDCU.64 UR4, c[0x0][0x358] ;  /* 0x00006b00ff0477ac */ /* 0x000e680008000a00 */
[----:B0-----:R-:W-:-:S13]  /*00d0*/  ISETP.GE.AND P0, PT, R7, UR6, PT ;  /* 0x0000000607007c0c */ /* 0x001fda000bf06270 */
[----:B----4-:R-:W-:-:S04]  /*00e0*/  @!P0 IMAD.WIDE R4, R7, 0x4, R4 ;  /* 0x0000000407048825 */ /* 0x010fc800078e0204 */
[C---:B-----5:R-:W-:Y:S02]  /*00f0*/  @!P0 IMAD.WIDE R10, R7.reuse, 0x4, R10 ;  /* 0x00000004070a8825 */ /* 0x060fe400078e020a */
[----:B-1----:R3:W4:Y:S02]  /*0100*/  @!P0 LDG.E R4, desc[UR4][R4.64] ;  /* 0x0000000404048981 */ /* 0x002724000c1e1900 */
[----:B--2---:R-:W-:Y:S02]  /*0110*/  IMAD.WIDE R2, R7, 0x4, R2 ;  /* 0x0000000407027825 */ /* 0x004fe400078e0202 */
[----:B------:R-:W4:Y:S04]  /*0120*/  @!P0 LDG.E R11, desc[UR4][R10.64] ;  /* 0x000000040a0b8981 */ /* 0x000f28000c1e1900 */
[----:B------:R-:W2:Y:S01]  /*0130*/  @P0 LDG.E R9, desc[UR4][R2.64] ;  /* 0x0000000402090981 */ /* 0x000ea2000c1e1900 */
[----:B------:R-:W-:Y:S01]  /*0140*/  MOV R0, 0x0 ;  /* 0x0000000000007802 */ /* 0x000fe20000000f00 */
[----:B------:R-:W0:Y:S03]  /*0150*/  LDCU UR6, c[0x0][0x2f8] ;  /* 0x00005f00ff0677ac */ /* 0x000e260008000800 */
[----:B------:R1:W0:Y:S01]  /*0160*/  LDC.64 R14, c[0x4][R0] ;  /* 0x01000000000e7b82 */ /* 0x0002220000000a00 */
[----:B---3--:R-:W-:Y:S01]  /*0170*/  MOV R5, UR9 ;  /* 0x0000000900057c02 */ /* 0x008fe20008000f00 */
[----:B----4-:R-:W-:-:S04]  /*0180*/  @!P0 FADD R9, R4, R11 ;  /* 0x0000000b04098221 */ /* 0x010fc80000000000 */
[----:B--2---:R-:W2:Y:S02]  /*0190*/  F2F.F64.F32 R12, R9 ;  /* 0x00000009000c7310 */ /* 0x004ea40000201800 */
[----:B--2---:R1:W-:Y:S04]  /*01a0*/  STL.64 [R1], R12 ;  /* 0x0000000c01007387 */ /* 0x0043e80000100a00 */
[----:B------:R1:W-:Y:S01]  /*01b0*/  @!P0 STG.E desc[UR4][R2.64], R9 ;  /* 0x0000000902008986 */ /* 0x0003e2000c101904 */
[----:B0-----:R-:W-:Y:S02]  /*01c0*/  IADD3 R6, P0, PT, R1, UR6, RZ ;  /* 0x0000000601067c10 */ /* 0x001fe4000ff1e0ff */
[----:B------:R-:W-:Y:S02]  /*01d0*/  MOV R4, UR8 ;  /* 0x0000000800047c02 */ /* 0x000fe40008000f00 */
[----:B------:R-:W-:-:S09]  /*01e0*/  IADD3.X R7, PT, PT, RZ, UR7, RZ, P0, !PT ;  /* 0x00000007ff077c10 */ /* 0x000fd200087fe4ff */
[----:B------:R-:W-:-:S07]  /*01f0*/  LEPC R20, `(.L_x_0) ;  /* 0x000000001014794e */ /* 0x000fce0000000000 */
[----:B-1----:R-:W-:Y:S05]  /*0200*/  CALL.ABS.NOINC R14 ;  /* 0x000000000e007343 */ /* 0x002fea0003c00000 */
.L_x_0:
[----:B------:R-:W-:Y:S05]  /*0210*/  EXIT ;  /* 0x000000000000794d */ /* 0x000fea0003800000 */
.L_x_1:
[----:B------:R-:W-:-:S00]  /*0220*/  BRA `(.L_x_1) ;  /* 0xfffffffc00fc7947 */ /* 0x000fc0000383ffff */
[----:B------:R-:W-:-:S00]  /*0230*/  NOP ;  /* 0x0000000000007918 */ /* 0x000fc00000000000 */
        /* <DEDUP_REMOVED lines=12> */
.L_x_2:


//--------------------- .nv.global.init           --------------------------
	.section	.nv.global.init,"aw",@progbits
.nv.global.init:
	.type		$str,@object
	.size		$str,(.L_0 - $str)
$str:
        /*0000*/ 	.byte	0x25, 0x64, 0x20, 0x00
.L_0:


//--------------------- .nv.shared.reserved.0     --------------------------
	.section	.nv.shared.reserved.0,"aw",@nobits
	.weak		__nv_reservedSMEM_offset_0_alias
	.size		__nv_reservedSMEM_offset_0_alias, 0, 64
	.other		__nv_reservedSMEM_offset_0_alias,@"STO_CUDA_RESERVED_SHARED STV_DEFAULT"
__nv_reservedSMEM_offset_0_alias:
	.zero		0
	.zero		64


//--------------------- .nv.constant0._Z9vectorAddPKfS0_Pfi --------------------------
	.section	.nv.constant0._Z9vectorAddPKfS0_Pfi,"a",@progbits
	.sectionflags	@""
	.align	4
.nv.constant0._Z9vectorAddPKfS0_Pfi:
	.zero		924


//--------------------- SYMBOLS --------------------------

	.type		.nv.reservedSmem.offset0,@object
	.size		.nv.reservedSmem.offset0,0x4
	.type		vprintf,@function
